//
// Generated by NVIDIA NVVM Compiler
//
// Compiler Build ID: CL-36424714
// Cuda compilation tools, release 13.0, V13.0.88
// Based on NVVM 20.0.0
//

.version 9.0
.target sm_100
.address_size 64

	// .globl	bitonicSortStart

.visible .entry bitonicSortStart(
	.param .u64 .ptr .align 1 bitonicSortStart_param_0,
	.param .u32 bitonicSortStart_param_1
)
{
	.reg .pred 	%p<9>;
	.reg .b32 	%r<40>;
	.reg .b64 	%rd<7>;

	ld.param.u64 	%rd4, [bitonicSortStart_param_0];
	ld.param.u32 	%r21, [bitonicSortStart_param_1];
	cvta.to.global.u64 	%rd1, %rd4;
	mov.u32 	%r22, %ntid.x;
	shl.b32 	%r1, %r22, 1;
	mov.u32 	%r23, %ctaid.x;
	mov.u32 	%r24, %tid.x;
	mad.lo.s32 	%r2, %r23, %r22, %r24;
	shr.u32 	%r25, %r21, 31;
	add.s32 	%r26, %r21, %r25;
	shr.s32 	%r3, %r26, 1;
	mov.u32 	%r27, %nctaid.x;
	mul.lo.s32 	%r4, %r27, %r22;
	mov.b32 	%r34, 2;
$L__BB0_1:
	shr.s32 	%r35, %r34, 1;
	setp.lt.s32 	%p1, %r35, 1;
	@%p1 bra 	$L__BB0_11;
	mov.u32 	%r36, %r34;
$L__BB0_3:
	mov.u32 	%r7, %r35;
	setp.ge.s32 	%p2, %r2, %r3;
	@%p2 bra 	$L__BB0_10;
	and.b32  	%r9, %r36, -2;
	mov.u32 	%r37, %r2;
$L__BB0_5:
	div.s32 	%r28, %r37, %r7;
	mul.lo.s32 	%r29, %r28, %r7;
	sub.s32 	%r30, %r37, %r29;
	mad.lo.s32 	%r31, %r28, %r9, %r30;
	xor.b32  	%r32, %r31, %r7;
	and.b32  	%r33, %r31, %r34;
	setp.ne.s32 	%p3, %r33, 0;
	mul.wide.s32 	%rd5, %r31, 4;
	add.s64 	%rd2, %rd1, %rd5;
	mul.wide.s32 	%rd6, %r32, 4;
	add.s64 	%rd3, %rd1, %rd6;
	@%p3 bra 	$L__BB0_7;
	ld.global.u32 	%r39, [%rd2];
	ld.global.u32 	%r38, [%rd3];
	setp.gt.s32 	%p5, %r39, %r38;
	@%p5 bra 	$L__BB0_8;
	bra.uni 	$L__BB0_9;
$L__BB0_7:
	ld.global.u32 	%r39, [%rd2];
	ld.global.u32 	%r38, [%rd3];
	setp.ge.s32 	%p4, %r39, %r38;
	@%p4 bra 	$L__BB0_9;
$L__BB0_8:
	st.global.u32 	[%rd2], %r38;
	st.global.u32 	[%rd3], %r39;
$L__BB0_9:
	add.s32 	%r37, %r37, %r4;
	setp.lt.s32 	%p6, %r37, %r3;
	@%p6 bra 	$L__BB0_5;
$L__BB0_10:
	bar.sync 	0;
	shr.u32 	%r35, %r7, 1;
	setp.gt.u32 	%p7, %r7, 1;
	mov.u32 	%r36, %r7;
	@%p7 bra 	$L__BB0_3;
$L__BB0_11:
	shl.b32 	%r34, %r34, 1;
	setp.le.u32 	%p8, %r34, %r1;
	@%p8 bra 	$L__BB0_1;
	ret;

}
	// .globl	bitonicSortMiddle
.visible .entry bitonicSortMiddle(
	.param .u64 .ptr .align 1 bitonicSortMiddle_param_0,
	.param .u32 bitonicSortMiddle_param_1,
	.param .u32 bitonicSortMiddle_param_2,
	.param .u32 bitonicSortMiddle_param_3
)
{
	.reg .pred 	%p<6>;
	.reg .b32 	%r<31>;
	.reg .b64 	%rd<7>;

	ld.param.u64 	%rd4, [bitonicSortMiddle_param_0];
	ld.param.u32 	%r16, [bitonicSortMiddle_param_1];
	ld.param.u32 	%r14, [bitonicSortMiddle_param_2];
	ld.param.u32 	%r15, [bitonicSortMiddle_param_3];
	mov.u32 	%r17, %ctaid.x;
	mov.u32 	%r1, %ntid.x;
	mov.u32 	%r18, %tid.x;
	mad.lo.s32 	%r28, %r17, %r1, %r18;
	shr.u32 	%r19, %r16, 31;
	add.s32 	%r20, %r16, %r19;
	shr.s32 	%r3, %r20, 1;
	setp.ge.s32 	%p1, %r28, %r3;
	@%p1 bra 	$L__BB1_7;
	cvta.to.global.u64 	%rd1, %rd4;
	shl.b32 	%r4, %r15, 1;
	mov.u32 	%r21, %nctaid.x;
	mul.lo.s32 	%r5, %r21, %r1;
$L__BB1_2:
	div.s32 	%r22, %r28, %r15;
	mul.lo.s32 	%r23, %r22, %r15;
	sub.s32 	%r24, %r28, %r23;
	mad.lo.s32 	%r25, %r4, %r22, %r24;
	xor.b32  	%r26, %r25, %r15;
	and.b32  	%r27, %r25, %r14;
	setp.ne.s32 	%p2, %r27, 0;
	mul.wide.s32 	%rd5, %r25, 4;
	add.s64 	%rd2, %rd1, %rd5;
	mul.wide.s32 	%rd6, %r26, 4;
	add.s64 	%rd3, %rd1, %rd6;
	@%p2 bra 	$L__BB1_4;
	ld.global.u32 	%r30, [%rd2];
	ld.global.u32 	%r29, [%rd3];
	setp.gt.s32 	%p4, %r30, %r29;
	@%p4 bra 	$L__BB1_5;
	bra.uni 	$L__BB1_6;
$L__BB1_4:
	ld.global.u32 	%r30, [%rd2];
	ld.global.u32 	%r29, [%rd3];
	setp.ge.s32 	%p3, %r30, %r29;
	@%p3 bra 	$L__BB1_6;
$L__BB1_5:
	st.global.u32 	[%rd2], %r29;
	st.global.u32 	[%rd3], %r30;
$L__BB1_6:
	add.s32 	%r28, %r28, %r5;
	setp.lt.s32 	%p5, %r28, %r3;
	@%p5 bra 	$L__BB1_2;
$L__BB1_7:
	ret;

}
	// .globl	bitonicSortFinish
.visible .entry bitonicSortFinish(
	.param .u64 .ptr .align 1 bitonicSortFinish_param_0,
	.param .u32 bitonicSortFinish_param_1,
	.param .u32 bitonicSortFinish_param_2
)
{
	.reg .pred 	%p<7>;
	.reg .b32 	%r<33>;
	.reg .b64 	%rd<7>;

	ld.param.u64 	%rd4, [bitonicSortFinish_param_0];
	ld.param.u32 	%r17, [bitonicSortFinish_param_1];
	ld.param.u32 	%r16, [bitonicSortFinish_param_2];
	cvta.to.global.u64 	%rd1, %rd4;
	mov.u32 	%r29, %ntid.x;
	mov.u32 	%r18, %ctaid.x;
	mov.u32 	%r19, %tid.x;
	mad.lo.s32 	%r2, %r18, %r29, %r19;
	shr.u32 	%r20, %r17, 31;
	add.s32 	%r21, %r17, %r20;
	shr.s32 	%r3, %r21, 1;
	mov.u32 	%r22, %nctaid.x;
	mul.lo.s32 	%r4, %r22, %r29;
$L__BB2_1:
	setp.ge.s32 	%p1, %r2, %r3;
	@%p1 bra 	$L__BB2_8;
	shl.b32 	%r6, %r29, 1;
	mov.u32 	%r30, %r2;
$L__BB2_3:
	div.s32 	%r23, %r30, %r29;
	mul.lo.s32 	%r24, %r23, %r29;
	sub.s32 	%r25, %r30, %r24;
	mad.lo.s32 	%r26, %r6, %r23, %r25;
	xor.b32  	%r27, %r26, %r29;
	and.b32  	%r28, %r26, %r16;
	setp.ne.s32 	%p2, %r28, 0;
	mul.wide.s32 	%rd5, %r26, 4;
	add.s64 	%rd2, %rd1, %rd5;
	mul.wide.s32 	%rd6, %r27, 4;
	add.s64 	%rd3, %rd1, %rd6;
	@%p2 bra 	$L__BB2_5;
	ld.global.u32 	%r32, [%rd2];
	ld.global.u32 	%r31, [%rd3];
	setp.gt.s32 	%p4, %r32, %r31;
	@%p4 bra 	$L__BB2_6;
	bra.uni 	$L__BB2_7;
$L__BB2_5:
	ld.global.u32 	%r32, [%rd2];
	ld.global.u32 	%r31, [%rd3];
	setp.ge.s32 	%p3, %r32, %r31;
	@%p3 bra 	$L__BB2_7;
$L__BB2_6:
	st.global.u32 	[%rd2], %r31;
	st.global.u32 	[%rd3], %r32;
$L__BB2_7:
	add.s32 	%r30, %r30, %r4;
	setp.lt.s32 	%p5, %r30, %r3;
	@%p5 bra 	$L__BB2_3;
$L__BB2_8:
	bar.sync 	0;
	shr.u32 	%r15, %r29, 1;
	setp.gt.u32 	%p6, %r29, 1;
	mov.u32 	%r29, %r15;
	@%p6 bra 	$L__BB2_1;
	ret;

}


// ===== COMPILED SASS (sm_100) =====

	.target	sm_100

	.elftype	@"ET_EXEC"


//--------------------- .note.nv.tkinfo           --------------------------
	.section	.note.nv.tkinfo,"",@"SHT_NOTE"
	.sectionflags	@"SHF_NOTE_NV_TKINFO"
	.tkinfo
        /*0018*/ 	.word	0x00000002
        /*0030*/ 	.string	""
        /*0030*/ 	.string	"ptxas"
        /*0030*/ 	.string	"Cuda compilation tools, release 13.0, V13.0.88"
        /*0030*/ 	.string	"Build cuda_13.0.r13.0/compiler.36424714_0"
        /*0030*/ 	.string	"-arch sm_100 -m 64 "



//--------------------- .note.nv.cuinfo           --------------------------
	.section	.note.nv.cuinfo,"",@"SHT_NOTE"
	.sectionflags	@"SHF_NOTE_NV_CUINFO"
        /*0018*/ 	.short	0x0002
        /*001a*/ 	.short	0x0064
        /*001c*/ 	.short	0x0082
	.zero		2


//--------------------- .nv.info                  --------------------------
	.section	.nv.info,"",@"SHT_CUDA_INFO"
	.align	4


	//----- nvinfo : EIATTR_REGCOUNT
	.align		4
        /*0000*/ 	.byte	0x04, 0x2f
        /*0002*/ 	.short	(.L_1 - .L_0)
	.align		4
.L_0:
        /*0004*/ 	.word	index@(bitonicSortStart)
        /*0008*/ 	.word	0x00000012


	//----- nvinfo : EIATTR_FRAME_SIZE
	.align		4
.L_1:
        /*000c*/ 	.byte	0x04, 0x11
        /*000e*/ 	.short	(.L_3 - .L_2)
	.align		4
.L_2:
        /*0010*/ 	.word	index@(bitonicSortStart)
        /*0014*/ 	.word	0x00000000


	//----- nvinfo : EIATTR_REGCOUNT
	.align		4
.L_3:
        /*0018*/ 	.byte	0x04, 0x2f
        /*001a*/ 	.short	(.L_5 - .L_4)
	.align		4
.L_4:
        /*001c*/ 	.word	index@(bitonicSortMiddle)
        /*0020*/ 	.word	0x00000011


	//----- nvinfo : EIATTR_FRAME_SIZE
	.align		4
.L_5:
        /*0024*/ 	.byte	0x04, 0x11
        /*0026*/ 	.short	(.L_7 - .L_6)
	.align		4
.L_6:
        /*0028*/ 	.word	index@(bitonicSortMiddle)
        /*002c*/ 	.word	0x00000000


	//----- nvinfo : EIATTR_REGCOUNT
	.align		4
.L_7:
        /*0030*/ 	.byte	0x04, 0x2f
        /*0032*/ 	.short	(.L_9 - .L_8)
	.align		4
.L_8:
        /*0034*/ 	.word	index@(bitonicSortFinish)
        /*0038*/ 	.word	0x00000012


	//----- nvinfo : EIATTR_FRAME_SIZE
	.align		4
.L_9:
        /*003c*/ 	.byte	0x04, 0x11
        /*003e*/ 	.short	(.L_11 - .L_10)
	.align		4
.L_10:
        /*0040*/ 	.word	index@(bitonicSortFinish)
        /*0044*/ 	.word	0x00000000


	//----- nvinfo : EIATTR_MIN_STACK_SIZE
	.align		4
.L_11:
        /*0048*/ 	.byte	0x04, 0x12
        /*004a*/ 	.short	(.L_13 - .L_12)
	.align		4
.L_12:
        /*004c*/ 	.word	index@(bitonicSortFinish)
        /*0050*/ 	.word	0x00000000


	//----- nvinfo : EIATTR_MIN_STACK_SIZE
	.align		4
.L_13:
        /*0054*/ 	.byte	0x04, 0x12
        /*0056*/ 	.short	(.L_15 - .L_14)
	.align		4
.L_14:
        /*0058*/ 	.word	index@(bitonicSortMiddle)
        /*005c*/ 	.word	0x00000000


	//----- nvinfo : EIATTR_MIN_STACK_SIZE
	.align		4
.L_15:
        /*0060*/ 	.byte	0x04, 0x12
        /*0062*/ 	.short	(.L_17 - .L_16)
	.align		4
.L_16:
        /*0064*/ 	.word	index@(bitonicSortStart)
        /*0068*/ 	.word	0x00000000
.L_17:


//--------------------- .nv.compat                --------------------------
	.section	.nv.compat,"",@"SHT_CUDA_COMPAT_INFO"
	.align	4
        /*0000*/ 	.byte	0x02, 0x09, 0x00, 0x00, 0x02, 0x02, 0x01, 0x00, 0x02, 0x05, 0x05, 0x00, 0x03, 0x07, 0x01, 0x01
        /*0010*/ 	.byte	0x02, 0x03, 0x00, 0x00, 0x02, 0x06, 0x01, 0x00, 0x04, 0x0b, 0x08, 0x00, 0x09, 0x00, 0x00, 0x00
        /*0020*/ 	.byte	0x00, 0x00, 0x00, 0x00


//--------------------- .nv.info.bitonicSortFinish --------------------------
	.section	.nv.info.bitonicSortFinish,"",@"SHT_CUDA_INFO"
	.sectionflags	@""
	.align	4


	//----- nvinfo : EIATTR_CUDA_API_VERSION
	.align		4
        /*0000*/ 	.byte	0x04, 0x37
        /*0002*/ 	.short	(.L_19 - .L_18)
.L_18:
        /*0004*/ 	.word	0x00000082


	//----- nvinfo : EIATTR_KPARAM_INFO
	.align		4
.L_19:
        /*0008*/ 	.byte	0x04, 0x17
        /*000a*/ 	.short	(.L_21 - .L_20)
.L_20:
        /*000c*/ 	.word	0x00000000
        /*0010*/ 	.short	0x0002
        /*0012*/ 	.short	0x000c
        /*0014*/ 	.byte	0x00, 0xf0, 0x11, 0x00


	//----- nvinfo : EIATTR_KPARAM_INFO
	.align		4
.L_21:
        /*0018*/ 	.byte	0x04, 0x17
        /*001a*/ 	.short	(.L_23 - .L_22)
.L_22:
        /*001c*/ 	.word	0x00000000
        /*0020*/ 	.short	0x0001
        /*0022*/ 	.short	0x0008
        /*0024*/ 	.byte	0x00, 0xf0, 0x11, 0x00


	//----- nvinfo : EIATTR_KPARAM_INFO
	.align		4
.L_23:
        /*0028*/ 	.byte	0x04, 0x17
        /*002a*/ 	.short	(.L_25 - .L_24)
.L_24:
        /*002c*/ 	.word	0x00000000
        /*0030*/ 	.short	0x0000
        /*0032*/ 	.short	0x0000
        /*0034*/ 	.byte	0x00, 0xf5, 0x21, 0x00


	//----- nvinfo : EIATTR_SPARSE_MMA_MASK
	.align		4
.L_25:
        /*0038*/ 	.byte	0x03, 0x50
        /*003a*/ 	.short	0x0000


	//----- nvinfo : EIATTR_MAXREG_COUNT
	.align		4
        /*003c*/ 	.byte	0x03, 0x1b
        /*003e*/ 	.short	0x00ff


	//----- nvinfo : EIATTR_NUM_BARRIERS
	.align		4
        /*0040*/ 	.byte	0x02, 0x4c
        /*0042*/ 	.byte	0x01
	.zero		1


	//----- nvinfo : EIATTR_MERCURY_ISA_VERSION
	.align		4
        /*0044*/ 	.byte	0x03, 0x5f
        /*0046*/ 	.short	0x0101


	//----- nvinfo : EIATTR_VRC_CTA_INIT_COUNT
	.align		4
        /*0048*/ 	.byte	0x02, 0x4a
	.zero		1
	.zero		1


	//----- nvinfo : EIATTR_EXIT_INSTR_OFFSETS
	.align		4
        /*004c*/ 	.byte	0x04, 0x1c
        /*004e*/ 	.short	(.L_27 - .L_26)


	//   ....[0]....
.L_26:
        /*0050*/ 	.word	0x000004e0


	//----- nvinfo : EIATTR_CRS_STACK_SIZE
	.align		4
.L_27:
        /*0054*/ 	.byte	0x04, 0x1e
        /*0056*/ 	.short	(.L_29 - .L_28)
.L_28:
        /*0058*/ 	.word	0x00000000


	//----- nvinfo : EIATTR_CBANK_PARAM_SIZE
	.align		4
.L_29:
        /*005c*/ 	.byte	0x03, 0x19
        /*005e*/ 	.short	0x0010


	//----- nvinfo : EIATTR_PARAM_CBANK
	.align		4
        /*0060*/ 	.byte	0x04, 0x0a
        /*0062*/ 	.short	(.L_31 - .L_30)
	.align		4
.L_30:
        /*0064*/ 	.word	index@(.nv.constant0.bitonicSortFinish)
        /*0068*/ 	.short	0x0380
        /*006a*/ 	.short	0x0010


	//----- nvinfo : EIATTR_SW_WAR
	.align		4
.L_31:
        /*006c*/ 	.byte	0x04, 0x36
        /*006e*/ 	.short	(.L_33 - .L_32)
.L_32:
        /*0070*/ 	.word	0x00000008
.L_33:


//--------------------- .nv.info.bitonicSortMiddle --------------------------
	.section	.nv.info.bitonicSortMiddle,"",@"SHT_CUDA_INFO"
	.sectionflags	@""
	.align	4


	//----- nvinfo : EIATTR_CUDA_API_VERSION
	.align		4
        /*0000*/ 	.byte	0x04, 0x37
        /*0002*/ 	.short	(.L_35 - .L_34)
.L_34:
        /*0004*/ 	.word	0x00000082


	//----- nvinfo : EIATTR_KPARAM_INFO
	.align		4
.L_35:
        /*0008*/ 	.byte	0x04, 0x17
        /*000a*/ 	.short	(.L_37 - .L_36)
.L_36:
        /*000c*/ 	.word	0x00000000
        /*0010*/ 	.short	0x0003
        /*0012*/ 	.short	0x0010
        /*0014*/ 	.byte	0x00, 0xf0, 0x11, 0x00


	//----- nvinfo : EIATTR_KPARAM_INFO
	.align		4
.L_37:
        /*0018*/ 	.byte	0x04, 0x17
        /*001a*/ 	.short	(.L_39 - .L_38)
.L_38:
        /*001c*/ 	.word	0x00000000
        /*0020*/ 	.short	0x0002
        /*0022*/ 	.short	0x000c
        /*0024*/ 	.byte	0x00, 0xf0, 0x11, 0x00


	//----- nvinfo : EIATTR_KPARAM_INFO
	.align		4
.L_39:
        /*0028*/ 	.byte	0x04, 0x17
        /*002a*/ 	.short	(.L_41 - .L_40)
.L_40:
        /*002c*/ 	.word	0x00000000
        /*0030*/ 	.short	0x0001
        /*0032*/ 	.short	0x0008
        /*0034*/ 	.byte	0x00, 0xf0, 0x11, 0x00


	//----- nvinfo : EIATTR_KPARAM_INFO
	.align		4
.L_41:
        /*0038*/ 	.byte	0x04, 0x17
        /*003a*/ 	.short	(.L_43 - .L_42)
.L_42:
        /*003c*/ 	.word	0x00000000
        /*0040*/ 	.short	0x0000
        /*0042*/ 	.short	0x0000
        /*0044*/ 	.byte	0x00, 0xf5, 0x21, 0x00


	//----- nvinfo : EIATTR_SPARSE_MMA_MASK
	.align		4
.L_43:
        /*0048*/ 	.byte	0x03, 0x50
        /*004a*/ 	.short	0x0000


	//----- nvinfo : EIATTR_MAXREG_COUNT
	.align		4
        /*004c*/ 	.byte	0x03, 0x1b
        /*004e*/ 	.short	0x00ff


	//----- nvinfo : EIATTR_MERCURY_ISA_VERSION
	.align		4
        /*0050*/ 	.byte	0x03, 0x5f
        /*0052*/ 	.short	0x0101


	//----- nvinfo : EIATTR_VRC_CTA_INIT_COUNT
	.align		4
        /*0054*/ 	.byte	0x02, 0x4a
	.zero		1
	.zero		1


	//----- nvinfo : EIATTR_EXIT_INSTR_OFFSETS
	.align		4
        /*0058*/ 	.byte	0x04, 0x1c
        /*005a*/ 	.short	(.L_45 - .L_44)


	//   ....[0]....
.L_44:
        /*005c*/ 	.word	0x00000090


	//   ....[1]....
        /*0060*/ 	.word	0x00000470


	//----- nvinfo : EIATTR_CRS_STACK_SIZE
	.align		4
.L_45:
        /*0064*/ 	.byte	0x04, 0x1e
        /*0066*/ 	.short	(.L_47 - .L_46)
.L_46:
        /*0068*/ 	.word	0x00000000


	//----- nvinfo : EIATTR_CBANK_PARAM_SIZE
	.align		4
.L_47:
        /*006c*/ 	.byte	0x03, 0x19
        /*006e*/ 	.short	0x0014


	//----- nvinfo : EIATTR_PARAM_CBANK
	.align		4
        /*0070*/ 	.byte	0x04, 0x0a
        /*0072*/ 	.short	(.L_49 - .L_48)
	.align		4
.L_48:
        /*0074*/ 	.word	index@(.nv.constant0.bitonicSortMiddle)
        /*0078*/ 	.short	0x0380
        /*007a*/ 	.short	0x0014


	//----- nvinfo : EIATTR_SW_WAR
	.align		4
.L_49:
        /*007c*/ 	.byte	0x04, 0x36
        /*007e*/ 	.short	(.L_51 - .L_50)
.L_50:
        /*0080*/ 	.word	0x00000008
.L_51:


//--------------------- .nv.info.bitonicSortStart --------------------------
	.section	.nv.info.bitonicSortStart,"",@"SHT_CUDA_INFO"
	.sectionflags	@""
	.align	4


	//----- nvinfo : EIATTR_CUDA_API_VERSION
	.align		4
        /*0000*/ 	.byte	0x04, 0x37
        /*0002*/ 	.short	(.L_53 - .L_52)
.L_52:
        /*0004*/ 	.word	0x00000082


	//----- nvinfo : EIATTR_KPARAM_INFO
	.align		4
.L_53:
        /*0008*/ 	.byte	0x04, 0x17
        /*000a*/ 	.short	(.L_55 - .L_54)
.L_54:
        /*000c*/ 	.word	0x00000000
        /*0010*/ 	.short	0x0001
        /*0012*/ 	.short	0x0008
        /*0014*/ 	.byte	0x00, 0xf0, 0x11, 0x00


	//----- nvinfo : EIATTR_KPARAM_INFO
	.align		4
.L_55:
        /*0018*/ 	.byte	0x04, 0x17
        /*001a*/ 	.short	(.L_57 - .L_56)
.L_56:
        /*001c*/ 	.word	0x00000000
        /*0020*/ 	.short	0x0000
        /*0022*/ 	.short	0x0000
        /*0024*/ 	.byte	0x00, 0xf5, 0x21, 0x00


	//----- nvinfo : EIATTR_SPARSE_MMA_MASK
	.align		4
.L_57:
        /*0028*/ 	.byte	0x03, 0x50
        /*002a*/ 	.short	0x0000


	//----- nvinfo : EIATTR_MAXREG_COUNT
	.align		4
        /*002c*/ 	.byte	0x03, 0x1b
        /*002e*/ 	.short	0x00ff


	//----- nvinfo : EIATTR_NUM_BARRIERS
	.align		4
        /*0030*/ 	.byte	0x02, 0x4c
        /*0032*/ 	.byte	0x01
	.zero		1


	//----- nvinfo : EIATTR_MERCURY_ISA_VERSION
	.align		4
        /*0034*/ 	.byte	0x03, 0x5f
        /*0036*/ 	.short	0x0101


	//----- nvinfo : EIATTR_VRC_CTA_INIT_COUNT
	.align		4
        /*0038*/ 	.byte	0x02, 0x4a
	.zero		1
	.zero		1


	//----- nvinfo : EIATTR_EXIT_INSTR_OFFSETS
	.align		4
        /*003c*/ 	.byte	0x04, 0x1c
        /*003e*/ 	.short	(.L_59 - .L_58)


	//   ....[0]....
.L_58:
        /*0040*/ 	.word	0x00000580


	//----- nvinfo : EIATTR_CRS_STACK_SIZE
	.align		4
.L_59:
        /*0044*/ 	.byte	0x04, 0x1e
        /*0046*/ 	.short	(.L_61 - .L_60)
.L_60:
        /*0048*/ 	.word	0x00000000


	//----- nvinfo : EIATTR_CBANK_PARAM_SIZE
	.align		4
.L_61:
        /*004c*/ 	.byte	0x03, 0x19
        /*004e*/ 	.short	0x000c


	//----- nvinfo : EIATTR_PARAM_CBANK
	.align		4
        /*0050*/ 	.byte	0x04, 0x0a
        /*0052*/ 	.short	(.L_63 - .L_62)
	.align		4
.L_62:
        /*0054*/ 	.word	index@(.nv.constant0.bitonicSortStart)
        /*0058*/ 	.short	0x0380
        /*005a*/ 	.short	0x000c


	//----- nvinfo : EIATTR_SW_WAR
	.align		4
.L_63:
        /*005c*/ 	.byte	0x04, 0x36
        /*005e*/ 	.short	(.L_65 - .L_64)
.L_64:
        /*0060*/ 	.word	0x00000008
.L_65:


//--------------------- .nv.callgraph             --------------------------
	.section	.nv.callgraph,"",@"SHT_CUDA_CALLGRAPH"
	.align	4
	.sectionentsize	8
	.align		4
        /*0000*/ 	.word	0x00000000
	.align		4
        /*0004*/ 	.word	0xffffffff
	.align		4
        /*0008*/ 	.word	0x00000000
	.align		4
        /*000c*/ 	.word	0xfffffffe
	.align		4
        /*0010*/ 	.word	0x00000000
	.align		4
        /*0014*/ 	.word	0xfffffffd
	.align		4
        /*0018*/ 	.word	0x00000000
	.align		4
        /*001c*/ 	.word	0xfffffffc


//--------------------- .text.bitonicSortFinish   --------------------------
	.section	.text.bitonicSortFinish,"ax",@progbits
	.align	128
        .global         bitonicSortFinish
        .type           bitonicSortFinish,@function
        .size           bitonicSortFinish,(.L_x_29 - bitonicSortFinish)
        .other          bitonicSortFinish,@"STO_CUDA_ENTRY STV_DEFAULT"
bitonicSortFinish:
.text.bitonicSortFinish:
[----:B------:R-:W-:Y:S01]  /*0000*/  LDC R1, c[0x0][0x37c] ;  /* 0x0000df00ff017b82 */ /* 0x000fe20000000800 */
[----:B------:R-:W0:Y:S01]  /*0010*/  S2R R0, SR_CTAID.X ;  /* 0x0000000000007919 */ /* 0x000e220000002500 */
[----:B------:R-:W1:Y:S01]  /*0020*/  LDCU UR4, c[0x0][0x388] ;  /* 0x00007100ff0477ac */ /* 0x000e620008000800 */
[----:B------:R-:W0:Y:S01]  /*0030*/  S2R R3, SR_TID.X ;  /* 0x0000000000037919 */ /* 0x000e220000002100 */
[----:B------:R-:W2:Y:S01]  /*0040*/  LDCU UR8, c[0x0][0x360] ;  /* 0x00006c00ff0877ac */ /* 0x000ea20008000800 */
[----:B------:R-:W3:Y:S01]  /*0050*/  LDCU UR5, c[0x0][0x370] ;  /* 0x00006e00ff0577ac */ /* 0x000ee20008000800 */
[----:B------:R-:W4:Y:S01]  /*0060*/  LDCU.64 UR6, c[0x0][0x358] ;  /* 0x00006b00ff0677ac */ /* 0x000f220008000a00 */
[----:B-1----:R-:W-:Y:S01]  /*0070*/  ULEA.HI UR4, UR4, UR4, URZ, 0x1 ;  /* 0x0000000404047291 */ /* 0x002fe2000f8f08ff */
[----:B--2---:R-:W-:-:S03]  /*0080*/  IMAD.U32 R4, RZ, RZ, UR8 ;  /* 0x00000008ff047e24 */ /* 0x004fc6000f8e00ff */
[----:B------:R-:W-:Y:S02]  /*0090*/  USHF.R.S32.HI UR4, URZ, 0x1, UR4 ;  /* 0x00000001ff047899 */ /* 0x000fe40008011404 */
[----:B---3--:R-:W-:Y:S02]  /*00a0*/  UIMAD UR5, UR8, UR5, URZ ;  /* 0x00000005080572a4 */ /* 0x008fe4000f8e02ff */
[----:B0---4-:R-:W-:-:S10]  /*00b0*/  IMAD R0, R0, UR8, R3 ;  /* 0x0000000800007c24 */ /* 0x011fd4000f8e0203 */
.L_x_8:
[----:B------:R-:W-:Y:S01]  /*00c0*/  ISETP.GE.AND P0, PT, R0, UR4, PT ;  /* 0x0000000400007c0c */ /* 0x000fe2000bf06270 */
[----:B------:R-:W0:Y:S01]  /*00d0*/  LDCU UR8, c[0x0][0x38c] ;  /* 0x00007180ff0877ac */ /* 0x000e220008000800 */
[----:B------:R-:W-:Y:S11]  /*00e0*/  BSSY.RECONVERGENT B0, `(.L_x_0) ;  /* 0x000003a000007945 */ /* 0x000ff60003800200 */
[----:B------:R-:W-:Y:S05]  /*00f0*/  @P0 BRA `(.L_x_1) ;  /* 0x0000000000e00947 */ /* 0x000fea0003800000 */
[----:B------:R-:W-:Y:S01]  /*0100*/  IABS R5, R4 ;  /* 0x0000000400057213 */ /* 0x000fe20000000000 */
[----:B------:R-:W1:Y:S03]  /*0110*/  LDC.64 R2, c[0x0][0x380] ;  /* 0x0000e000ff027b82 */ /* 0x000e660000000a00 */
[----:B------:R-:W2:Y:S08]  /*0120*/  I2F.RP R10, R5 ;  /* 0x00000005000a7306 */ /* 0x000eb00000209400 */
[----:B--2---:R-:W2:Y:S02]  /*0130*/  MUFU.RCP R10, R10 ;  /* 0x0000000a000a7308 */ /* 0x004ea40000001000 */
[----:B--2---:R-:W-:-:S06]  /*0140*/  VIADD R8, R10, 0xffffffe ;  /* 0x0ffffffe0a087836 */ /* 0x004fcc0000000000 */
[----:B------:R2:W3:Y:S02]  /*0150*/  F2I.FTZ.U32.TRUNC.NTZ R9, R8 ;  /* 0x0000000800097305 */ /* 0x0004e4000021f000 */
[----:B--2---:R-:W-:Y:S02]  /*0160*/  HFMA2 R8, -RZ, RZ, 0, 0 ;  /* 0x00000000ff087431 */ /* 0x004fe400000001ff */
[----:B---3--:R-:W-:-:S04]  /*0170*/  IMAD.MOV R6, RZ, RZ, -R9 ;  /* 0x000000ffff067224 */ /* 0x008fc800078e0a09 */
[----:B------:R-:W-:Y:S02]  /*0180*/  IMAD R7, R6, R5, RZ ;  /* 0x0000000506077224 */ /* 0x000fe400078e02ff */
[----:B------:R-:W-:Y:S02]  /*0190*/  IMAD.SHL.U32 R6, R4, 0x2, RZ ;  /* 0x0000000204067824 */ /* 0x000fe400078e00ff */
[----:B------:R-:W-:-:S04]  /*01a0*/  IMAD.HI.U32 R7, R9, R7, R8 ;  /* 0x0000000709077227 */ /* 0x000fc800078e0008 */
[----:B-1----:R-:W-:-:S07]  /*01b0*/  IMAD.MOV.U32 R9, RZ, RZ, R0 ;  /* 0x000000ffff097224 */ /* 0x002fce00078e0000 */
.L_x_7:
[----:B0-----:R-:W-:Y:S01]  /*01c0*/  IABS R8, R4 ;  /* 0x0000000400087213 */ /* 0x001fe20000000000 */
[----:B------:R-:W-:Y:S01]  /*01d0*/  BSSY.RECONVERGENT B1, `(.L_x_2) ;  /* 0x0000027000017945 */ /* 0x000fe20003800200 */
[----:B------:R-:W-:-:S03]  /*01e0*/  IABS R10, R9 ;  /* 0x00000009000a7213 */ /* 0x000fc60000000000 */
[----:B------:R-:W-:Y:S01]  /*01f0*/  BSSY.RELIABLE B2, `(.L_x_3) ;  /* 0x0000022000027945 */ /* 0x000fe20003800100 */
[----:B------:R-:W-:Y:S02]  /*0200*/  IMAD.MOV R11, RZ, RZ, -R8 ;  /* 0x000000ffff0b7224 */ /* 0x000fe400078e0a08 */
[----:B------:R-:W-:-:S04]  /*0210*/  IMAD.HI.U32 R8, R7, R10, RZ ;  /* 0x0000000a07087227 */ /* 0x000fc800078e00ff */
[----:B------:R-:W-:Y:S01]  /*0220*/  IMAD R10, R8, R11, R10 ;  /* 0x0000000b080a7224 */ /* 0x000fe200078e020a */
[----:B------:R-:W-:-:S04]  /*0230*/  IABS R11, R4 ;  /* 0x00000004000b7213 */ /* 0x000fc80000000000 */
[----:B------:R-:W-:-:S13]  /*0240*/  ISETP.GT.U32.AND P2, PT, R5, R10, PT ;  /* 0x0000000a0500720c */ /* 0x000fda0003f44070 */
[----:B------:R-:W-:Y:S01]  /*0250*/  @!P2 IMAD.IADD R10, R10, 0x1, -R11 ;  /* 0x000000010a0aa824 */ /* 0x000fe200078e0a0b */
[----:B------:R-:W-:Y:S02]  /*0260*/  @!P2 IADD3 R8, PT, PT, R8, 0x1, RZ ;  /* 0x000000010808a810 */ /* 0x000fe40007ffe0ff */
[----:B------:R-:W-:Y:S02]  /*0270*/  ISETP.NE.AND P2, PT, R4, RZ, PT ;  /* 0x000000ff0400720c */ /* 0x000fe40003f45270 */
[----:B------:R-:W-:Y:S02]  /*0280*/  ISETP.GE.U32.AND P0, PT, R10, R5, PT ;  /* 0x000000050a00720c */ /* 0x000fe40003f06070 */
[----:B------:R-:W-:-:S04]  /*0290*/  LOP3.LUT R10, R9, R4, RZ, 0x3c, !PT ;  /* 0x00000004090a7212 */ /* 0x000fc800078e3cff */
[----:B------:R-:W-:-:S07]  /*02a0*/  ISETP.GE.AND P1, PT, R10, RZ, PT ;  /* 0x000000ff0a00720c */ /* 0x000fce0003f26270 */
[----:B------:R-:W-:-:S06]  /*02b0*/  @P0 VIADD R8, R8, 0x1 ;  /* 0x0000000108080836 */ /* 0x000fcc0000000000 */
[----:B------:R-:W-:Y:S01]  /*02c0*/  @!P1 IMAD.MOV R8, RZ, RZ, -R8 ;  /* 0x000000ffff089224 */ /* 0x000fe200078e0a08 */
[----:B------:R-:W-:-:S04]  /*02d0*/  @!P2 LOP3.LUT R8, RZ, R4, RZ, 0x33, !PT ;  /* 0x00000004ff08a212 */ /* 0x000fc800078e33ff */
[----:B------:R-:W-:-:S05]  /*02e0*/  IADD3 R11, PT, PT, -R8, RZ, RZ ;  /* 0x000000ff080b7210 */ /* 0x000fca0007ffe1ff */
[----:B------:R-:W-:-:S04]  /*02f0*/  IMAD R11, R4, R11, R9 ;  /* 0x0000000b040b7224 */ /* 0x000fc800078e0209 */
[----:B------:R-:W-:-:S05]  /*0300*/  IMAD R11, R6, R8, R11 ;  /* 0x00000008060b7224 */ /* 0x000fca00078e020b */
[C---:B0-----:R-:W-:Y:S02]  /*0310*/  LOP3.LUT P0, RZ, R11.reuse, UR8, RZ, 0xc0, !PT ;  /* 0x000000080bff7c12 */ /* 0x041fe4000f80c0ff */
[C---:B------:R-:W-:Y:S01]  /*0320*/  LOP3.LUT R13, R11.reuse, R4, RZ, 0x3c, !PT ;  /* 0x000000040b0d7212 */ /* 0x040fe200078e3cff */
[----:B------:R-:W-:-:S04]  /*0330*/  IMAD.WIDE R10, R11, 0x4, R2 ;  /* 0x000000040b0a7825 */ /* 0x000fc800078e0202 */
[----:B------:R-:W-:-:S06]  /*0340*/  IMAD.WIDE R12, R13, 0x4, R2 ;  /* 0x000000040d0c7825 */ /* 0x000fcc00078e0202 */
[----:B------:R-:W-:Y:S05]  /*0350*/  @P0 BRA `(.L_x_4) ;  /* 0x0000000000180947 */ /* 0x000fea0003800000 */
[----:B------:R-:W2:Y:S04]  /*0360*/  LDG.E R15, desc[UR6][R10.64] ;  /* 0x000000060a0f7981 */ /* 0x000ea8000c1e1900 */
[----:B------:R-:W2:Y:S02]  /*0370*/  LDG.E R8, desc[UR6][R12.64] ;  /* 0x000000060c087981 */ /* 0x000ea4000c1e1900 */
[----:B--2---:R-:W-:-:S13]  /*0380*/  ISETP.GT.AND P0, PT, R15, R8, PT ;  /* 0x000000080f00720c */ /* 0x004fda0003f04270 */
[----:B------:R-:W-:Y:S05]  /*0390*/  @!P0 BREAK.RELIABLE B2 ;  /* 0x0000000000028942 */ /* 0x000fea0003800100 */
[----:B------:R-:W-:Y:S05]  /*03a0*/  @P0 BRA `(.L_x_5) ;  /* 0x0000000000180947 */ /* 0x000fea0003800000 */
[----:B------:R-:W-:Y:S05]  /*03b0*/  BRA `(.L_x_6) ;  /* 0x0000000000207947 */ /* 0x000fea0003800000 */
.L_x_4:
[----:B------:R-:W2:Y:S04]  /*03c0*/  LDG.E R15, desc[UR6][R10.64] ;  /* 0x000000060a0f7981 */ /* 0x000ea8000c1e1900 */
[----:B------:R-:W2:Y:S02]  /*03d0*/  LDG.E R8, desc[UR6][R12.64] ;  /* 0x000000060c087981 */ /* 0x000ea4000c1e1900 */
[----:B--2---:R-:W-:-:S13]  /*03e0*/  ISETP.GE.AND P0, PT, R15, R8, PT ;  /* 0x000000080f00720c */ /* 0x004fda0003f06270 */
[----:B------:R-:W-:Y:S05]  /*03f0*/  @P0 BREAK.RELIABLE B2 ;  /* 0x0000000000020942 */ /* 0x000fea0003800100 */
[----:B------:R-:W-:Y:S05]  /*0400*/  @P0 BRA `(.L_x_6) ;  /* 0x00000000000c0947 */ /* 0x000fea0003800000 */
.L_x_5:
[----:B------:R-:W-:Y:S05]  /*0410*/  BSYNC.RELIABLE B2 ;  /* 0x0000000000027941 */ /* 0x000fea0003800100 */
.L_x_3:
[----:B------:R0:W-:Y:S04]  /*0420*/  STG.E desc[UR6][R10.64], R8 ;  /* 0x000000080a007986 */ /* 0x0001e8000c101906 */
[----:B------:R0:W-:Y:S02]  /*0430*/  STG.E desc[UR6][R12.64], R15 ;  /* 0x0000000f0c007986 */ /* 0x0001e4000c101906 */
.L_x_6:
[----:B------:R-:W-:Y:S05]  /*0440*/  BSYNC.RECONVERGENT B1 ;  /* 0x0000000000017941 */ /* 0x000fea0003800200 */
.L_x_2:
[----:B------:R-:W-:-:S05]  /*0450*/  VIADD R9, R9, UR5 ;  /* 0x0000000509097c36 */ /* 0x000fca0008000000 */
[----:B------:R-:W-:-:S13]  /*0460*/  ISETP.GE.AND P0, PT, R9, UR4, PT ;  /* 0x0000000409007c0c */ /* 0x000fda000bf06270 */
[----:B------:R-:W-:Y:S05]  /*0470*/  @!P0 BRA `(.L_x_7) ;  /* 0xfffffffc00508947 */ /* 0x000fea000383ffff */
.L_x_1:
[----:B0-----:R-:W-:Y:S05]  /*0480*/  BSYNC.RECONVERGENT B0 ;  /* 0x0000000000007941 */ /* 0x001fea0003800200 */
.L_x_0:
[----:B------:R-:W-:Y:S05]  /*0490*/  WARPSYNC.ALL ;  /* 0x0000000000007948 */ /* 0x000fea0003800000 */
[----:B------:R-:W-:Y:S01]  /*04a0*/  BAR.SYNC.DEFER_BLOCKING 0x0 ;  /* 0x0000000000007b1d */ /* 0x000fe20000010000 */
[----:B------:R-:W-:Y:S02]  /*04b0*/  ISETP.GT.U32.AND P0, PT, R4, 0x1, PT ;  /* 0x000000010400780c */ /* 0x000fe40003f04070 */
[----:B------:R-:W-:-:S11]  /*04c0*/  SHF.R.U32.HI R4, RZ, 0x1, R4 ;  /* 0x00000001ff047819 */ /* 0x000fd60000011604 */
[----:B------:R-:W-:Y:S05]  /*04d0*/  @P0 BRA `(.L_x_8) ;  /* 0xfffffff800f80947 */ /* 0x000fea000383ffff */
[----:B------:R-:W-:Y:S05]  /*04e0*/  EXIT ;  /* 0x000000000000794d */ /* 0x000fea0003800000 */
.L_x_9:
[----:B------:R-:W-:-:S00]  /*04f0*/  BRA `(.L_x_9) ;  /* 0xfffffffc00fc7947 */ /* 0x000fc0000383ffff */
[----:B------:R-:W-:-:S00]  /*0500*/  NOP ;  /* 0x0000000000007918 */ /* 0x000fc00000000000 */
[----:B------:R-:W-:-:S00]  /*0510*/  NOP ;  /* 0x0000000000007918 */ /* 0x000fc00000000000 */
[----:B------:R-:W-:-:S00]  /*0520*/  NOP ;  /* 0x0000000000007918 */ /* 0x000fc00000000000 */
[----:B------:R-:W-:-:S00]  /*0530*/  NOP ;  /* 0x0000000000007918 */ /* 0x000fc00000000000 */
[----:B------:R-:W-:-:S00]  /*0540*/  NOP ;  /* 0x0000000000007918 */ /* 0x000fc00000000000 */
[----:B------:R-:W-:-:S00]  /*0550*/  NOP ;  /* 0x0000000000007918 */ /* 0x000fc00000000000 */
[----:B------:R-:W-:-:S00]  /*0560*/  NOP ;  /* 0x0000000000007918 */ /* 0x000fc00000000000 */
[----:B------:R-:W-:-:S00]  /*0570*/  NOP ;  /* 0x0000000000007918 */ /* 0x000fc00000000000 */
.L_x_29:


//--------------------- .text.bitonicSortMiddle   --------------------------
	.section	.text.bitonicSortMiddle,"ax",@progbits
	.align	128
        .global         bitonicSortMiddle
        .type           bitonicSortMiddle,@function
        .size           bitonicSortMiddle,(.L_x_30 - bitonicSortMiddle)
        .other          bitonicSortMiddle,@"STO_CUDA_ENTRY STV_DEFAULT"
bitonicSortMiddle:
.text.bitonicSortMiddle:
[----:B------:R-:W-:Y:S01]  /*0000*/  LDC R1, c[0x0][0x37c] ;  /* 0x0000df00ff017b82 */ /* 0x000fe20000000800 */
[----:B------:R-:W0:Y:S07]  /*0010*/  S2R R8, SR_TID.X ;  /* 0x0000000000087919 */ /* 0x000e2e0000002100 */
[----:B------:R-:W0:Y:S01]  /*0020*/  S2UR UR5, SR_CTAID.X ;  /* 0x00000000000579c3 */ /* 0x000e220000002500 */
[----:B------:R-:W1:Y:S07]  /*0030*/  LDCU UR4, c[0x0][0x388] ;  /* 0x00007100ff0477ac */ /* 0x000e6e0008000800 */
[----:B------:R-:W0:Y:S01]  /*0040*/  LDC R9, c[0x0][0x360] ;  /* 0x0000d800ff097b82 */ /* 0x000e220000000800 */
[----:B-1----:R-:W-:-:S04]  /*0050*/  ULEA.HI UR4, UR4, UR4, URZ, 0x1 ;  /* 0x0000000404047291 */ /* 0x002fc8000f8f08ff */
[----:B------:R-:W-:Y:S01]  /*0060*/  USHF.R.S32.HI UR4, URZ, 0x1, UR4 ;  /* 0x00000001ff047899 */ /* 0x000fe20008011404 */
[----:B0-----:R-:W-:-:S05]  /*0070*/  IMAD R8, R9, UR5, R8 ;  /* 0x0000000509087c24 */ /* 0x001fca000f8e0208 */
[----:B------:R-:W-:-:S13]  /*0080*/  ISETP.GE.AND P0, PT, R8, UR4, PT ;  /* 0x0000000408007c0c */ /* 0x000fda000bf06270 */
[----:B------:R-:W-:Y:S05]  /*0090*/  @P0 EXIT ;  /* 0x000000000000094d */ /* 0x000fea0003800000 */
[----:B------:R-:W0:Y:S01]  /*00a0*/  LDC R12, c[0x0][0x390] ;  /* 0x0000e400ff0c7b82 */ /* 0x000e220000000800 */
[----:B------:R-:W1:Y:S01]  /*00b0*/  LDCU UR5, c[0x0][0x370] ;  /* 0x00006e00ff0577ac */ /* 0x000e620008000800 */
[----:B------:R-:W2:Y:S06]  /*00c0*/  LDCU.64 UR6, c[0x0][0x358] ;  /* 0x00006b00ff0677ac */ /* 0x000eac0008000a00 */
[----:B------:R-:W3:Y:S01]  /*00d0*/  LDC R4, c[0x0][0x390] ;  /* 0x0000e400ff047b82 */ /* 0x000ee20000000800 */
[----:B------:R-:W4:Y:S07]  /*00e0*/  LDCU UR8, c[0x0][0x38c] ;  /* 0x00007180ff0877ac */ /* 0x000f2e0008000800 */
[----:B------:R-:W1:Y:S01]  /*00f0*/  LDC.64 R2, c[0x0][0x380] ;  /* 0x0000e000ff027b82 */ /* 0x000e620000000a00 */
[----:B0-----:R-:W-:Y:S01]  /*0100*/  IABS R0, R12 ;  /* 0x0000000c00007213 */ /* 0x001fe20000000000 */
[----:B------:R-:W-:-:S03]  /*0110*/  IMAD.SHL.U32 R12, R12, 0x2, RZ ;  /* 0x000000020c0c7824 */ /* 0x000fc600078e00ff */
[----:B------:R-:W0:Y:S08]  /*0120*/  I2F.RP R5, R0 ;  /* 0x0000000000057306 */ /* 0x000e300000209400 */
[----:B0-----:R-:W0:Y:S02]  /*0130*/  MUFU.RCP R5, R5 ;  /* 0x0000000500057308 */ /* 0x001e240000001000 */
[----:B0-----:R-:W-:-:S06]  /*0140*/  VIADD R6, R5, 0xffffffe ;  /* 0x0ffffffe05067836 */ /* 0x001fcc0000000000 */
[----:B------:R0:W5:Y:S02]  /*0150*/  F2I.FTZ.U32.TRUNC.NTZ R7, R6 ;  /* 0x0000000600077305 */ /* 0x000164000021f000 */
[----:B0-----:R-:W-:Y:S02]  /*0160*/  HFMA2 R6, -RZ, RZ, 0, 0 ;  /* 0x00000000ff067431 */ /* 0x001fe400000001ff */
[----:B-----5:R-:W-:-:S04]  /*0170*/  IMAD.MOV R11, RZ, RZ, -R7 ;  /* 0x000000ffff0b7224 */ /* 0x020fc800078e0a07 */
[----:B------:R-:W-:-:S04]  /*0180*/  IMAD R11, R11, R0, RZ ;  /* 0x000000000b0b7224 */ /* 0x000fc800078e02ff */
[----:B------:R-:W-:-:S04]  /*0190*/  IMAD.HI.U32 R5, R7, R11, R6 ;  /* 0x0000000b07057227 */ /* 0x000fc800078e0006 */
[----:B------:R-:W-:Y:S02]  /*01a0*/  IMAD.MOV.U32 R7, RZ, RZ, R8 ;  /* 0x000000ffff077224 */ /* 0x000fe400078e0008 */
[----:B-1234-:R-:W-:-:S07]  /*01b0*/  IMAD R6, R9, UR5, RZ ;  /* 0x0000000509067c24 */ /* 0x01efce000f8e02ff */
.L_x_15:
[----:B0-----:R-:W-:Y:S01]  /*01c0*/  IABS R10, R7 ;  /* 0x00000007000a7213 */ /* 0x001fe20000000000 */
[----:B------:R-:W-:Y:S01]  /*01d0*/  BSSY.RECONVERGENT B0, `(.L_x_10) ;  /* 0x0000026000007945 */ /* 0x000fe20003800200 */
[----:B------:R-:W-:-:S03]  /*01e0*/  IABS R14, R4 ;  /* 0x00000004000e7213 */ /* 0x000fc60000000000 */
[----:B------:R-:W-:Y:S01]  /*01f0*/  BSSY.RELIABLE B1, `(.L_x_11) ;  /* 0x0000021000017945 */ /* 0x000fe20003800100 */
[----:B------:R-:W-:-:S05]  /*0200*/  IMAD.HI.U32 R8, R5, R10, RZ ;  /* 0x0000000a05087227 */ /* 0x000fca00078e00ff */
[----:B------:R-:W-:-:S05]  /*0210*/  IADD3 R9, PT, PT, -R8, RZ, RZ ;  /* 0x000000ff08097210 */ /* 0x000fca0007ffe1ff */
[----:B------:R-:W-:-:S05]  /*0220*/  IMAD R9, R14, R9, R10 ;  /* 0x000000090e097224 */ /* 0x000fca00078e020a */
        /* <DEDUP_REMOVED lines=8> */
[----:B------:R-:W-:Y:S02]  /*02b0*/  @!P1 IADD3 R8, PT, PT, -R8, RZ, RZ ;  /* 0x000000ff08089210 */ /* 0x000fe40007ffe1ff */
[----:B------:R-:W-:-:S05]  /*02c0*/  @!P2 LOP3.LUT R8, RZ, R4, RZ, 0x33, !PT ;  /* 0x00000004ff08a212 */ /* 0x000fca00078e33ff */
[----:B------:R-:W-:-:S04]  /*02d0*/  IMAD.MOV R9, RZ, RZ, -R8 ;  /* 0x000000ffff097224 */ /* 0x000fc800078e0a08 */
[----:B------:R-:W-:-:S04]  /*02e0*/  IMAD R9, R4, R9, R7 ;  /* 0x0000000904097224 */ /* 0x000fc800078e0207 */
[----:B------:R-:W-:-:S05]  /*02f0*/  IMAD R9, R12, R8, R9 ;  /* 0x000000080c097224 */ /* 0x000fca00078e0209 */
[C---:B------:R-:W-:Y:S02]  /*0300*/  LOP3.LUT P0, RZ, R9.reuse, UR8, RZ, 0xc0, !PT ;  /* 0x0000000809ff7c12 */ /* 0x040fe4000f80c0ff */
        /* <DEDUP_REMOVED lines=10> */
.L_x_12:
[----:B------:R-:W2:Y:S04]  /*03b0*/  LDG.E R13, desc[UR6][R8.64] ;  /* 0x00000006080d7981 */ /* 0x000ea8000c1e1900 */
[----:B------:R-:W2:Y:S02]  /*03c0*/  LDG.E R14, desc[UR6][R10.64] ;  /* 0x000000060a0e7981 */ /* 0x000ea4000c1e1900 */
[----:B--2---:R-:W-:-:S13]  /*03d0*/  ISETP.GE.AND P0, PT, R13, R14, PT ;  /* 0x0000000e0d00720c */ /* 0x004fda0003f06270 */
[----:B------:R-:W-:Y:S05]  /*03e0*/  @P0 BREAK.RELIABLE B1 ;  /* 0x0000000000010942 */ /* 0x000fea0003800100 */
[----:B------:R-:W-:Y:S05]  /*03f0*/  @P0 BRA `(.L_x_14) ;  /* 0x00000000000c0947 */ /* 0x000fea0003800000 */
.L_x_13:
[----:B------:R-:W-:Y:S05]  /*0400*/  BSYNC.RELIABLE B1 ;  /* 0x0000000000017941 */ /* 0x000fea0003800100 */
.L_x_11:
[----:B------:R0:W-:Y:S04]  /*0410*/  STG.E desc[UR6][R8.64], R14 ;  /* 0x0000000e08007986 */ /* 0x0001e8000c101906 */
[----:B------:R0:W-:Y:S02]  /*0420*/  STG.E desc[UR6][R10.64], R13 ;  /* 0x0000000d0a007986 */ /* 0x0001e4000c101906 */
.L_x_14:
[----:B------:R-:W-:Y:S05]  /*0430*/  BSYNC.RECONVERGENT B0 ;  /* 0x0000000000007941 */ /* 0x000fea0003800200 */
.L_x_10:
[----:B------:R-:W-:-:S04]  /*0440*/  IADD3 R7, PT, PT, R6, R7, RZ ;  /* 0x0000000706077210 */ /* 0x000fc80007ffe0ff */
[----:B------:R-:W-:-:S13]  /*0450*/  ISETP.GE.AND P0, PT, R7, UR4, PT ;  /* 0x0000000407007c0c */ /* 0x000fda000bf06270 */
[----:B------:R-:W-:Y:S05]  /*0460*/  @!P0 BRA `(.L_x_15) ;  /* 0xfffffffc00548947 */ /* 0x000fea000383ffff */
[----:B------:R-:W-:Y:S05]  /*0470*/  EXIT ;  /* 0x000000000000794d */ /* 0x000fea0003800000 */
.L_x_16:
        /* <DEDUP_REMOVED lines=16> */
.L_x_30:


//--------------------- .text.bitonicSortStart    --------------------------
	.section	.text.bitonicSortStart,"ax",@progbits
	.align	128
        .global         bitonicSortStart
        .type           bitonicSortStart,@function
        .size           bitonicSortStart,(.L_x_31 - bitonicSortStart)
        .other          bitonicSortStart,@"STO_CUDA_ENTRY STV_DEFAULT"
bitonicSortStart:
.text.bitonicSortStart:
[----:B------:R-:W-:Y:S01]  /*0000*/  LDC R1, c[0x0][0x37c] ;  /* 0x0000df00ff017b82 */ /* 0x000fe20000000800 */
[----:B------:R-:W0:Y:S01]  /*0010*/  S2R R0, SR_CTAID.X ;  /* 0x0000000000007919 */ /* 0x000e220000002500 */
[----:B------:R-:W1:Y:S01]  /*0020*/  LDCU UR4, c[0x0][0x388] ;  /* 0x00007100ff0477ac */ /* 0x000e620008000800 */
[----:B------:R-:W0:Y:S01]  /*0030*/  S2R R3, SR_TID.X ;  /* 0x0000000000037919 */ /* 0x000e220000002100 */
[----:B------:R-:W2:Y:S01]  /*0040*/  LDCU UR7, c[0x0][0x360] ;  /* 0x00006c00ff0777ac */ /* 0x000ea20008000800 */
[----:B------:R-:W3:Y:S01]  /*0050*/  LDCU UR5, c[0x0][0x370] ;  /* 0x00006e00ff0577ac */ /* 0x000ee20008000800 */
[----:B------:R-:W4:Y:S01]  /*0060*/  LDCU.64 UR10, c[0x0][0x358] ;  /* 0x00006b00ff0a77ac */ /* 0x000f220008000a00 */
[----:B-1----:R-:W-:Y:S02]  /*0070*/  ULEA.HI UR4, UR4, UR4, URZ, 0x1 ;  /* 0x0000000404047291 */ /* 0x002fe4000f8f08ff */
[----:B--2---:R-:W-:Y:S02]  /*0080*/  USHF.L.U32 UR6, UR7, 0x1, URZ ;  /* 0x0000000107067899 */ /* 0x004fe400080006ff */
[----:B------:R-:W-:-:S02]  /*0090*/  USHF.R.S32.HI UR4, URZ, 0x1, UR4 ;  /* 0x00000001ff047899 */ /* 0x000fc40008011404 */
[----:B---3--:R-:W-:Y:S02]  /*00a0*/  UIMAD UR5, UR7, UR5, URZ ;  /* 0x00000005070572a4 */ /* 0x008fe4000f8e02ff */
[----:B0-----:R-:W-:Y:S01]  /*00b0*/  IMAD R0, R0, UR7, R3 ;  /* 0x0000000700007c24 */ /* 0x001fe2000f8e0203 */
[----:B----4-:R-:W-:-:S09]  /*00c0*/  UMOV UR7, 0x2 ;  /* 0x0000000200077882 */ /* 0x010fd20000000000 */
.L_x_27:
[----:B------:R-:W-:-:S04]  /*00d0*/  USHF.R.S32.HI UR8, URZ, 0x1, UR7 ;  /* 0x00000001ff087899 */ /* 0x000fc80008011407 */
[----:B------:R-:W-:-:S09]  /*00e0*/  UISETP.GE.AND UP0, UPT, UR8, 0x1, UPT ;  /* 0x000000010800788c */ /* 0x000fd2000bf06270 */
[----:B------:R-:W-:Y:S05]  /*00f0*/  BRA.U !UP0, `(.L_x_17) ;  /* 0x0000000508147547 */ /* 0x000fea000b800000 */
[----:B------:R-:W-:Y:S02]  /*0100*/  IMAD.U32 R4, RZ, RZ, UR8 ;  /* 0x00000008ff047e24 */ /* 0x000fe4000f8e00ff */
[----:B------:R-:W-:-:S07]  /*0110*/  IMAD.U32 R6, RZ, RZ, UR7 ;  /* 0x00000007ff067e24 */ /* 0x000fce000f8e00ff */
.L_x_26:
[----:B------:R-:W-:Y:S01]  /*0120*/  ISETP.GE.AND P0, PT, R0, UR4, PT ;  /* 0x0000000400007c0c */ /* 0x000fe2000bf06270 */
[----:B------:R-:W-:-:S12]  /*0130*/  BSSY.RECONVERGENT B0, `(.L_x_18) ;  /* 0x000003a000007945 */ /* 0x000fd80003800200 */
[----:B------:R-:W-:Y:S05]  /*0140*/  @P0 BRA `(.L_x_19) ;  /* 0x0000000000e00947 */ /* 0x000fea0003800000 */
[----:B------:R-:W-:Y:S01]  /*0150*/  IABS R5, R4 ;  /* 0x0000000400057213 */ /* 0x000fe20000000000 */
[----:B------:R-:W0:Y:S01]  /*0160*/  LDC.64 R2, c[0x0][0x380] ;  /* 0x0000e000ff027b82 */ /* 0x000e220000000a00 */
[----:B------:R-:W-:Y:S02]  /*0170*/  IMAD.MOV.U32 R11, RZ, RZ, R0 ;  /* 0x000000ffff0b7224 */ /* 0x000fe400078e0000 */
[----:B------:R-:W1:Y:S08]  /*0180*/  I2F.RP R10, R5 ;  /* 0x00000005000a7306 */ /* 0x000e700000209400 */
[----:B-1----:R-:W1:Y:S02]  /*0190*/  MUFU.RCP R10, R10 ;  /* 0x0000000a000a7308 */ /* 0x002e640000001000 */
[----:B-1----:R-:W-:-:S06]  /*01a0*/  VIADD R7, R10, 0xffffffe ;  /* 0x0ffffffe0a077836 */ /* 0x002fcc0000000000 */
[----:B------:R-:W1:Y:S02]  /*01b0*/  F2I.FTZ.U32.TRUNC.NTZ R7, R7 ;  /* 0x0000000700077305 */ /* 0x000e64000021f000 */
[----:B-1----:R-:W-:-:S05]  /*01c0*/  IADD3 R8, PT, PT, RZ, -R7, RZ ;  /* 0x80000007ff087210 */ /* 0x002fca0007ffe0ff */
[----:B------:R-:W-:Y:S01]  /*01d0*/  IMAD R9, R8, R5, RZ ;  /* 0x0000000508097224 */ /* 0x000fe200078e02ff */
[----:B------:R-:W-:Y:S01]  /*01e0*/  LOP3.LUT R8, R6, 0xfffffffe, RZ, 0xc0, !PT ;  /* 0xfffffffe06087812 */ /* 0x000fe200078ec0ff */
[----:B------:R-:W-:-:S04]  /*01f0*/  IMAD.MOV.U32 R6, RZ, RZ, RZ ;  /* 0x000000ffff067224 */ /* 0x000fc800078e00ff */
[----:B0-----:R-:W-:-:S07]  /*0200*/  IMAD.HI.U32 R9, R7, R9, R6 ;  /* 0x0000000907097227 */ /* 0x001fce00078e0006 */
.L_x_25:
        /* <DEDUP_REMOVED lines=9> */
[----:B------:R-:W-:Y:S01]  /*02a0*/  @!P2 IADD3 R10, PT, PT, R10, -R7, RZ ;  /* 0x800000070a0aa210 */ /* 0x000fe20007ffe0ff */
[----:B------:R-:W-:Y:S01]  /*02b0*/  @!P2 VIADD R6, R6, 0x1 ;  /* 0x000000010606a836 */ /* 0x000fe20000000000 */
[----:B------:R-:W-:Y:S02]  /*02c0*/  LOP3.LUT R7, R11, R4, RZ, 0x3c, !PT ;  /* 0x000000040b077212 */ /* 0x000fe400078e3cff */
[----:B------:R-:W-:Y:S02]  /*02d0*/  ISETP.GE.U32.AND P0, PT, R10, R5, PT ;  /* 0x000000050a00720c */ /* 0x000fe40003f06070 */
[----:B------:R-:W-:Y:S02]  /*02e0*/  ISETP.GE.AND P1, PT, R7, RZ, PT ;  /* 0x000000ff0700720c */ /* 0x000fe40003f26270 */
[----:B------:R-:W-:-:S09]  /*02f0*/  ISETP.NE.AND P2, PT, R4, RZ, PT ;  /* 0x000000ff0400720c */ /* 0x000fd20003f45270 */
[----:B------:R-:W-:-:S05]  /*0300*/  @P0 VIADD R6, R6, 0x1 ;  /* 0x0000000106060836 */ /* 0x000fca0000000000 */
        /* <DEDUP_REMOVED lines=16> */
.L_x_22:
[----:B------:R-:W2:Y:S04]  /*0410*/  LDG.E R15, desc[UR10][R6.64] ;  /* 0x0000000a060f7981 */ /* 0x000ea8000c1e1900 */
[----:B------:R-:W2:Y:S02]  /*0420*/  LDG.E R10, desc[UR10][R12.64] ;  /* 0x0000000a0c0a7981 */ /* 0x000ea4000c1e1900 */
[----:B--2---:R-:W-:-:S13]  /*0430*/  ISETP.GE.AND P0, PT, R15, R10, PT ;  /* 0x0000000a0f00720c */ /* 0x004fda0003f06270 */
[----:B------:R-:W-:Y:S05]  /*0440*/  @P0 BREAK.RELIABLE B2 ;  /* 0x0000000000020942 */ /* 0x000fea0003800100 */
[----:B------:R-:W-:Y:S05]  /*0450*/  @P0 BRA `(.L_x_24) ;  /* 0x00000000000c0947 */ /* 0x000fea0003800000 */
.L_x_23:
[----:B------:R-:W-:Y:S05]  /*0460*/  BSYNC.RELIABLE B2 ;  /* 0x0000000000027941 */ /* 0x000fea0003800100 */
.L_x_21:
[----:B------:R0:W-:Y:S04]  /*0470*/  STG.E desc[UR10][R6.64], R10 ;  /* 0x0000000a06007986 */ /* 0x0001e8000c10190a */
[----:B------:R0:W-:Y:S02]  /*0480*/  STG.E desc[UR10][R12.64], R15 ;  /* 0x0000000f0c007986 */ /* 0x0001e4000c10190a */
.L_x_24:
[----:B------:R-:W-:Y:S05]  /*0490*/  BSYNC.RECONVERGENT B1 ;  /* 0x0000000000017941 */ /* 0x000fea0003800200 */
.L_x_20:
[----:B------:R-:W-:-:S05]  /*04a0*/  VIADD R11, R11, UR5 ;  /* 0x000000050b0b7c36 */ /* 0x000fca0008000000 */
[----:B------:R-:W-:-:S13]  /*04b0*/  ISETP.GE.AND P0, PT, R11, UR4, PT ;  /* 0x000000040b007c0c */ /* 0x000fda000bf06270 */
[----:B------:R-:W-:Y:S05]  /*04c0*/  @!P0 BRA `(.L_x_25) ;  /* 0xfffffffc00508947 */ /* 0x000fea000383ffff */
.L_x_19:
[----:B------:R-:W-:Y:S05]  /*04d0*/  BSYNC.RECONVERGENT B0 ;  /* 0x0000000000007941 */ /* 0x000fea0003800200 */
.L_x_18:
[----:B------:R-:W-:Y:S05]  /*04e0*/  WARPSYNC.ALL ;  /* 0x0000000000007948 */ /* 0x000fea0003800000 */
[----:B------:R-:W-:Y:S01]  /*04f0*/  BAR.SYNC.DEFER_BLOCKING 0x0 ;  /* 0x0000000000007b1d */ /* 0x000fe20000010000 */
[----:B------:R-:W-:Y:S02]  /*0500*/  ISETP.GT.U32.AND P0, PT, R4, 0x1, PT ;  /* 0x000000010400780c */ /* 0x000fe40003f04070 */
[----:B------:R-:W-:Y:S02]  /*0510*/  SHF.R.U32.HI R2, RZ, 0x1, R4 ;  /* 0x00000001ff027819 */ /* 0x000fe40000011604 */
[----:B0-----:R-:W-:-:S03]  /*0520*/  MOV R6, R4 ;  /* 0x0000000400067202 */ /* 0x001fc60000000f00 */
[----:B------:R-:W-:-:S06]  /*0530*/  IMAD.MOV.U32 R4, RZ, RZ, R2 ;  /* 0x000000ffff047224 */ /* 0x000fcc00078e0002 */
[----:B------:R-:W-:Y:S05]  /*0540*/  @P0 BRA `(.L_x_26) ;  /* 0xfffffff800f40947 */ /* 0x000fea000383ffff */
.L_x_17:
[----:B------:R-:W-:-:S04]  /*0550*/  USHF.L.U32 UR7, UR7, 0x1, URZ ;  /* 0x0000000107077899 */ /* 0x000fc800080006ff */
[----:B------:R-:W-:-:S09]  /*0560*/  UISETP.GT.U32.AND UP0, UPT, UR7, UR6, UPT ;  /* 0x000000060700728c */ /* 0x000fd2000bf04070 */
[----:B------:R-:W-:Y:S05]  /*0570*/  BRA.U !UP0, `(.L_x_27) ;  /* 0xfffffff908d47547 */ /* 0x000fea000b83ffff */
[----:B------:R-:W-:Y:S05]  /*0580*/  EXIT ;  /* 0x000000000000794d */ /* 0x000fea0003800000 */
.L_x_28:
        /* <DEDUP_REMOVED lines=15> */
.L_x_31:


//--------------------- .nv.shared.reserved.0     --------------------------
	.section	.nv.shared.reserved.0,"aw",@nobits
	.weak		__nv_reservedSMEM_offset_0_alias
	.size		__nv_reservedSMEM_offset_0_alias, 0, 64
	.other		__nv_reservedSMEM_offset_0_alias,@"STO_CUDA_RESERVED_SHARED STV_DEFAULT"
__nv_reservedSMEM_offset_0_alias:
	.zero		0
	.zero		64


//--------------------- .nv.constant0.bitonicSortFinish --------------------------
	.section	.nv.constant0.bitonicSortFinish,"a",@progbits
	.sectionflags	@""
	.align	4
.nv.constant0.bitonicSortFinish:
	.zero		912


//--------------------- .nv.constant0.bitonicSortMiddle --------------------------
	.section	.nv.constant0.bitonicSortMiddle,"a",@progbits
	.sectionflags	@""
	.align	4
.nv.constant0.bitonicSortMiddle:
	.zero		916


//--------------------- .nv.constant0.bitonicSortStart --------------------------
	.section	.nv.constant0.bitonicSortStart,"a",@progbits
	.sectionflags	@""
	.align	4
.nv.constant0.bitonicSortStart:
	.zero		908


//--------------------- SYMBOLS --------------------------

	.type		.nv.reservedSmem.offset0,@object
	.size		.nv.reservedSmem.offset0,0x4
